//
// Generated by NVIDIA NVVM Compiler
//
// Compiler Build ID: CL-36424714
// Cuda compilation tools, release 13.0, V13.0.88
// Based on NVVM 20.0.0
//

.version 9.0
.target sm_100
.address_size 64

	// .globl	_Z16copyStringKernelPKcPci

.visible .entry _Z16copyStringKernelPKcPci(
	.param .u64 .ptr .align 1 _Z16copyStringKernelPKcPci_param_0,
	.param .u64 .ptr .align 1 _Z16copyStringKernelPKcPci_param_1,
	.param .u32 _Z16copyStringKernelPKcPci_param_2
)
{
	.reg .pred 	%p<7>;
	.reg .b16 	%rs<6>;
	.reg .b32 	%r<39>;
	.reg .b64 	%rd<19>;

	ld.param.u64 	%rd10, [_Z16copyStringKernelPKcPci_param_0];
	ld.param.u64 	%rd11, [_Z16copyStringKernelPKcPci_param_1];
	ld.param.u32 	%r20, [_Z16copyStringKernelPKcPci_param_2];
	cvta.to.global.u64 	%rd1, %rd11;
	cvta.to.global.u64 	%rd2, %rd10;
	mov.u32 	%r21, %ctaid.x;
	mov.u32 	%r22, %ntid.x;
	mov.u32 	%r23, %tid.x;
	mad.lo.s32 	%r1, %r21, %r22, %r23;
	setp.ge.s32 	%p1, %r1, %r20;
	@%p1 bra 	$L__BB0_8;
	sub.s32 	%r2, %r20, %r1;
	mad.lo.s32 	%r24, %r20, %r20, %r20;
	shr.u32 	%r25, %r24, 31;
	add.s32 	%r26, %r24, %r25;
	shr.s32 	%r3, %r26, 1;
	mad.lo.s32 	%r27, %r2, %r2, %r2;
	shr.u32 	%r28, %r27, 31;
	add.s32 	%r29, %r27, %r28;
	shr.s32 	%r30, %r29, 1;
	neg.s32 	%r4, %r30;
	setp.lt.s32 	%p2, %r2, 1;
	@%p2 bra 	$L__BB0_8;
	and.b32  	%r5, %r2, 3;
	sub.s32 	%r32, %r1, %r20;
	setp.gt.u32 	%p3, %r32, -4;
	mov.b32 	%r36, 0;
	@%p3 bra 	$L__BB0_5;
	and.b32  	%r36, %r2, 2147483644;
	neg.s32 	%r35, %r36;
	add.s64 	%rd17, %rd2, 1;
	add.s64 	%rd4, %rd1, 3;
	add.s32 	%r34, %r4, %r3;
$L__BB0_4:
	cvt.s64.s32 	%rd12, %r34;
	add.s64 	%rd13, %rd4, %rd12;
	ld.global.u8 	%rs1, [%rd17+-1];
	st.global.u8 	[%rd13+-3], %rs1;
	ld.global.u8 	%rs2, [%rd17];
	st.global.u8 	[%rd13+-2], %rs2;
	ld.global.u8 	%rs3, [%rd17+1];
	st.global.u8 	[%rd13+-1], %rs3;
	ld.global.u8 	%rs4, [%rd17+2];
	st.global.u8 	[%rd13], %rs4;
	add.s32 	%r35, %r35, 4;
	add.s64 	%rd17, %rd17, 4;
	add.s32 	%r34, %r34, 4;
	setp.ne.s32 	%p4, %r35, 0;
	@%p4 bra 	$L__BB0_4;
$L__BB0_5:
	setp.eq.s32 	%p5, %r5, 0;
	@%p5 bra 	$L__BB0_8;
	add.s32 	%r33, %r36, %r4;
	add.s32 	%r38, %r33, %r3;
	cvt.u64.u32 	%rd14, %r36;
	add.s64 	%rd18, %rd2, %rd14;
	neg.s32 	%r37, %r5;
$L__BB0_7:
	.pragma "nounroll";
	cvt.s64.s32 	%rd15, %r38;
	add.s64 	%rd16, %rd1, %rd15;
	ld.global.u8 	%rs5, [%rd18];
	st.global.u8 	[%rd16], %rs5;
	add.s32 	%r38, %r38, 1;
	add.s64 	%rd18, %rd18, 1;
	add.s32 	%r37, %r37, 1;
	setp.ne.s32 	%p6, %r37, 0;
	@%p6 bra 	$L__BB0_7;
$L__BB0_8:
	ret;

}


// ===== COMPILED SASS (sm_100) =====

	.target	sm_100

	.elftype	@"ET_EXEC"


//--------------------- .note.nv.tkinfo           --------------------------
	.section	.note.nv.tkinfo,"",@"SHT_NOTE"
	.sectionflags	@"SHF_NOTE_NV_TKINFO"
	.tkinfo
        /*0018*/ 	.word	0x00000002
        /*0030*/ 	.string	""
        /*0030*/ 	.string	"ptxas"
        /*0030*/ 	.string	"Cuda compilation tools, release 13.0, V13.0.88"
        /*0030*/ 	.string	"Build cuda_13.0.r13.0/compiler.36424714_0"
        /*0030*/ 	.string	"-arch sm_100 -m 64 "



//--------------------- .note.nv.cuinfo           --------------------------
	.section	.note.nv.cuinfo,"",@"SHT_NOTE"
	.sectionflags	@"SHF_NOTE_NV_CUINFO"
        /*0018*/ 	.short	0x0002
        /*001a*/ 	.short	0x0064
        /*001c*/ 	.short	0x0082
	.zero		2


//--------------------- .nv.info                  --------------------------
	.section	.nv.info,"",@"SHT_CUDA_INFO"
	.align	4


	//----- nvinfo : EIATTR_REGCOUNT
	.align		4
        /*0000*/ 	.byte	0x04, 0x2f
        /*0002*/ 	.short	(.L_1 - .L_0)
	.align		4
.L_0:
        /*0004*/ 	.word	index@(_Z16copyStringKernelPKcPci)
        /*0008*/ 	.word	0x00000018


	//----- nvinfo : EIATTR_FRAME_SIZE
	.align		4
.L_1:
        /*000c*/ 	.byte	0x04, 0x11
        /*000e*/ 	.short	(.L_3 - .L_2)
	.align		4
.L_2:
        /*0010*/ 	.word	index@(_Z16copyStringKernelPKcPci)
        /*0014*/ 	.word	0x00000000


	//----- nvinfo : EIATTR_MIN_STACK_SIZE
	.align		4
.L_3:
        /*0018*/ 	.byte	0x04, 0x12
        /*001a*/ 	.short	(.L_5 - .L_4)
	.align		4
.L_4:
        /*001c*/ 	.word	index@(_Z16copyStringKernelPKcPci)
        /*0020*/ 	.word	0x00000000
.L_5:


//--------------------- .nv.compat                --------------------------
	.section	.nv.compat,"",@"SHT_CUDA_COMPAT_INFO"
	.align	4
        /*0000*/ 	.byte	0x02, 0x09, 0x00, 0x00, 0x02, 0x02, 0x01, 0x00, 0x02, 0x05, 0x05, 0x00, 0x03, 0x07, 0x01, 0x01
        /*0010*/ 	.byte	0x02, 0x03, 0x00, 0x00, 0x02, 0x06, 0x01, 0x00, 0x04, 0x0b, 0x08, 0x00, 0x09, 0x00, 0x00, 0x00
        /*0020*/ 	.byte	0x00, 0x00, 0x00, 0x00


//--------------------- .nv.info._Z16copyStringKernelPKcPci --------------------------
	.section	.nv.info._Z16copyStringKernelPKcPci,"",@"SHT_CUDA_INFO"
	.sectionflags	@""
	.align	4


	//----- nvinfo : EIATTR_CUDA_API_VERSION
	.align		4
        /*0000*/ 	.byte	0x04, 0x37
        /*0002*/ 	.short	(.L_7 - .L_6)
.L_6:
        /*0004*/ 	.word	0x00000082


	//----- nvinfo : EIATTR_KPARAM_INFO
	.align		4
.L_7:
        /*0008*/ 	.byte	0x04, 0x17
        /*000a*/ 	.short	(.L_9 - .L_8)
.L_8:
        /*000c*/ 	.word	0x00000000
        /*0010*/ 	.short	0x0002
        /*0012*/ 	.short	0x0010
        /*0014*/ 	.byte	0x00, 0xf0, 0x11, 0x00


	//----- nvinfo : EIATTR_KPARAM_INFO
	.align		4
.L_9:
        /*0018*/ 	.byte	0x04, 0x17
        /*001a*/ 	.short	(.L_11 - .L_10)
.L_10:
        /*001c*/ 	.word	0x00000000
        /*0020*/ 	.short	0x0001
        /*0022*/ 	.short	0x0008
        /*0024*/ 	.byte	0x00, 0xf5, 0x21, 0x00


	//----- nvinfo : EIATTR_KPARAM_INFO
	.align		4
.L_11:
        /*0028*/ 	.byte	0x04, 0x17
        /*002a*/ 	.short	(.L_13 - .L_12)
.L_12:
        /*002c*/ 	.word	0x00000000
        /*0030*/ 	.short	0x0000
        /*0032*/ 	.short	0x0000
        /*0034*/ 	.byte	0x00, 0xf5, 0x21, 0x00


	//----- nvinfo : EIATTR_SPARSE_MMA_MASK
	.align		4
.L_13:
        /*0038*/ 	.byte	0x03, 0x50
        /*003a*/ 	.short	0x0000


	//----- nvinfo : EIATTR_MAXREG_COUNT
	.align		4
        /*003c*/ 	.byte	0x03, 0x1b
        /*003e*/ 	.short	0x00ff


	//----- nvinfo : EIATTR_MERCURY_ISA_VERSION
	.align		4
        /*0040*/ 	.byte	0x03, 0x5f
        /*0042*/ 	.short	0x0101


	//----- nvinfo : EIATTR_VRC_CTA_INIT_COUNT
	.align		4
        /*0044*/ 	.byte	0x02, 0x4a
	.zero		1
	.zero		1


	//----- nvinfo : EIATTR_EXIT_INSTR_OFFSETS
	.align		4
        /*0048*/ 	.byte	0x04, 0x1c
        /*004a*/ 	.short	(.L_15 - .L_14)


	//   ....[0]....
.L_14:
        /*004c*/ 	.word	0x00000070


	//   ....[1]....
        /*0050*/ 	.word	0x000000b0


	//   ....[2]....
        /*0054*/ 	.word	0x00000360


	//   ....[3]....
        /*0058*/ 	.word	0x00000480


	//----- nvinfo : EIATTR_CRS_STACK_SIZE
	.align		4
.L_15:
        /*005c*/ 	.byte	0x04, 0x1e
        /*005e*/ 	.short	(.L_17 - .L_16)
.L_16:
        /*0060*/ 	.word	0x00000000


	//----- nvinfo : EIATTR_CBANK_PARAM_SIZE
	.align		4
.L_17:
        /*0064*/ 	.byte	0x03, 0x19
        /*0066*/ 	.short	0x0014


	//----- nvinfo : EIATTR_PARAM_CBANK
	.align		4
        /*0068*/ 	.byte	0x04, 0x0a
        /*006a*/ 	.short	(.L_19 - .L_18)
	.align		4
.L_18:
        /*006c*/ 	.word	index@(.nv.constant0._Z16copyStringKernelPKcPci)
        /*0070*/ 	.short	0x0380
        /*0072*/ 	.short	0x0014


	//----- nvinfo : EIATTR_SW_WAR
	.align		4
.L_19:
        /*0074*/ 	.byte	0x04, 0x36
        /*0076*/ 	.short	(.L_21 - .L_20)
.L_20:
        /*0078*/ 	.word	0x00000008
.L_21:


//--------------------- .nv.callgraph             --------------------------
	.section	.nv.callgraph,"",@"SHT_CUDA_CALLGRAPH"
	.align	4
	.sectionentsize	8
	.align		4
        /*0000*/ 	.word	0x00000000
	.align		4
        /*0004*/ 	.word	0xffffffff
	.align		4
        /*0008*/ 	.word	0x00000000
	.align		4
        /*000c*/ 	.word	0xfffffffe
	.align		4
        /*0010*/ 	.word	0x00000000
	.align		4
        /*0014*/ 	.word	0xfffffffd
	.align		4
        /*0018*/ 	.word	0x00000000
	.align		4
        /*001c*/ 	.word	0xfffffffc


//--------------------- .text._Z16copyStringKernelPKcPci --------------------------
	.section	.text._Z16copyStringKernelPKcPci,"ax",@progbits
	.align	128
        .global         _Z16copyStringKernelPKcPci
        .type           _Z16copyStringKernelPKcPci,@function
        .size           _Z16copyStringKernelPKcPci,(.L_x_5 - _Z16copyStringKernelPKcPci)
        .other          _Z16copyStringKernelPKcPci,@"STO_CUDA_ENTRY STV_DEFAULT"
_Z16copyStringKernelPKcPci:
.text._Z16copyStringKernelPKcPci:
[----:B------:R-:W-:Y:S01]  /*0000*/  LDC R1, c[0x0][0x37c] ;  /* 0x0000df00ff017b82 */ /* 0x000fe20000000800 */
[----:B------:R-:W0:Y:S07]  /*0010*/  S2R R3, SR_TID.X ;  /* 0x0000000000037919 */ /* 0x000e2e0000002100 */
[----:B------:R-:W0:Y:S01]  /*0020*/  S2UR UR5, SR_CTAID.X ;  /* 0x00000000000579c3 */ /* 0x000e220000002500 */
[----:B------:R-:W1:Y:S07]  /*0030*/  LDCU UR4, c[0x0][0x390] ;  /* 0x00007200ff0477ac */ /* 0x000e6e0008000800 */
[----:B------:R-:W0:Y:S02]  /*0040*/  LDC R0, c[0x0][0x360] ;  /* 0x0000d800ff007b82 */ /* 0x000e240000000800 */
[----:B0-----:R-:W-:-:S05]  /*0050*/  IMAD R0, R0, UR5, R3 ;  /* 0x0000000500007c24 */ /* 0x001fca000f8e0203 */
[----:B-1----:R-:W-:-:S13]  /*0060*/  ISETP.GE.AND P0, PT, R0, UR4, PT ;  /* 0x0000000400007c0c */ /* 0x002fda000bf06270 */
[----:B------:R-:W-:Y:S05]  /*0070*/  @P0 EXIT ;  /* 0x000000000000094d */ /* 0x000fea0003800000 */
[----:B------:R-:W-:-:S04]  /*0080*/  IADD3 R4, PT, PT, -R0, UR4, RZ ;  /* 0x0000000400047c10 */ /* 0x000fc8000fffe1ff */
[C---:B------:R-:W-:Y:S01]  /*0090*/  ISETP.GE.AND P0, PT, R4.reuse, 0x1, PT ;  /* 0x000000010400780c */ /* 0x040fe20003f06270 */
[----:B------:R-:W-:-:S12]  /*00a0*/  IMAD R2, R4, R4, R4 ;  /* 0x0000000404027224 */ /* 0x000fd800078e0204 */
[----:B------:R-:W-:Y:S05]  /*00b0*/  @!P0 EXIT ;  /* 0x000000000000894d */ /* 0x000fea0003800000 */
[----:B------:R-:W-:Y:S01]  /*00c0*/  VIADD R0, R0, -UR4 ;  /* 0x8000000400007c36 */ /* 0x000fe20008000000 */
[----:B------:R-:W-:Y:S01]  /*00d0*/  UIMAD UR4, UR4, UR4, UR4 ;  /* 0x00000004040472a4 */ /* 0x000fe2000f8e0204 */
[----:B------:R-:W-:Y:S01]  /*00e0*/  LOP3.LUT R8, R4, 0x3, RZ, 0xc0, !PT ;  /* 0x0000000304087812 */ /* 0x000fe200078ec0ff */
[----:B------:R-:W0:Y:S01]  /*00f0*/  LDCU.64 UR8, c[0x0][0x358] ;  /* 0x00006b00ff0877ac */ /* 0x000e220008000a00 */
[----:B------:R-:W-:Y:S01]  /*0100*/  LEA.HI R2, R2, R2, RZ, 0x1 ;  /* 0x0000000202027211 */ /* 0x000fe200078f08ff */
[----:B------:R-:W-:Y:S01]  /*0110*/  BSSY.RECONVERGENT B0, `(.L_x_0) ;  /* 0x0000024000007945 */ /* 0x000fe20003800200 */
[----:B------:R-:W-:Y:S01]  /*0120*/  ISETP.GT.U32.AND P1, PT, R0, -0x4, PT ;  /* 0xfffffffc0000780c */ /* 0x000fe20003f24070 */
[----:B------:R-:W-:Y:S01]  /*0130*/  ULEA.HI UR4, UR4, UR4, URZ, 0x1 ;  /* 0x0000000404047291 */ /* 0x000fe2000f8f08ff */
[----:B------:R-:W-:Y:S01]  /*0140*/  ISETP.NE.AND P0, PT, R8, RZ, PT ;  /* 0x000000ff0800720c */ /* 0x000fe20003f05270 */
[----:B------:R-:W-:Y:S01]  /*0150*/  IMAD.MOV.U32 R9, RZ, RZ, RZ ;  /* 0x000000ffff097224 */ /* 0x000fe200078e00ff */
[----:B------:R-:W-:Y:S01]  /*0160*/  SHF.R.S32.HI R0, RZ, 0x1, R2 ;  /* 0x00000001ff007819 */ /* 0x000fe20000011402 */
[----:B------:R-:W-:-:S08]  /*0170*/  USHF.R.S32.HI UR4, URZ, 0x1, UR4 ;  /* 0x00000001ff047899 */ /* 0x000fd00008011404 */
[----:B------:R-:W-:Y:S05]  /*0180*/  @P1 BRA `(.L_x_1) ;  /* 0x0000000000701947 */ /* 0x000fea0003800000 */
[----:B------:R-:W1:Y:S01]  /*0190*/  LDCU.64 UR6, c[0x0][0x380] ;  /* 0x00007000ff0677ac */ /* 0x000e620008000a00 */
[----:B------:R-:W2:Y:S01]  /*01a0*/  LDC.64 R2, c[0x0][0x388] ;  /* 0x0000e200ff027b82 */ /* 0x000ea20000000a00 */
[----:B------:R-:W-:Y:S02]  /*01b0*/  LOP3.LUT R9, R4, 0x7ffffffc, RZ, 0xc0, !PT ;  /* 0x7ffffffc04097812 */ /* 0x000fe400078ec0ff */
[----:B------:R-:W-:-:S03]  /*01c0*/  IADD3 R11, PT, PT, -R0, UR4, RZ ;  /* 0x00000004000b7c10 */ /* 0x000fc6000fffe1ff */
[----:B------:R-:W-:Y:S01]  /*01d0*/  IMAD.MOV R10, RZ, RZ, -R9 ;  /* 0x000000ffff0a7224 */ /* 0x000fe200078e0a09 */
[----:B-1----:R-:W-:-:S04]  /*01e0*/  UIADD3 UR5, UP0, UPT, UR6, 0x1, URZ ;  /* 0x0000000106057890 */ /* 0x002fc8000ff1e0ff */
[----:B------:R-:W-:Y:S02]  /*01f0*/  UIADD3.X UR6, UPT, UPT, URZ, UR7, URZ, UP0, !UPT ;  /* 0x00000007ff067290 */ /* 0x000fe400087fe4ff */
[----:B------:R-:W-:-:S04]  /*0200*/  IMAD.U32 R12, RZ, RZ, UR5 ;  /* 0x00000005ff0c7e24 */ /* 0x000fc8000f8e00ff */
[----:B------:R-:W-:-:S07]  /*0210*/  IMAD.U32 R21, RZ, RZ, UR6 ;  /* 0x00000006ff157e24 */ /* 0x000fce000f8e00ff */
.L_x_2:
[----:B------:R-:W-:Y:S02]  /*0220*/  IMAD.MOV.U32 R6, RZ, RZ, R12 ;  /* 0x000000ffff067224 */ /* 0x000fe400078e000c */
[----:B------:R-:W-:-:S05]  /*0230*/  IMAD.MOV.U32 R7, RZ, RZ, R21 ;  /* 0x000000ffff077224 */ /* 0x000fca00078e0015 */
[----:B01----:R-:W3:Y:S01]  /*0240*/  LDG.E.U8 R13, desc[UR8][R6.64+-0x1] ;  /* 0xffffff08060d7981 */ /* 0x003ee2000c1e1100 */
[----:B------:R-:W-:Y:S02]  /*0250*/  SHF.R.S32.HI R12, RZ, 0x1f, R11 ;  /* 0x0000001fff0c7819 */ /* 0x000fe4000001140b */
[----:B--2---:R-:W-:-:S04]  /*0260*/  IADD3 R4, P1, P2, R11, 0x3, R2 ;  /* 0x000000030b047810 */ /* 0x004fc80007a3e002 */
[----:B------:R-:W-:-:S05]  /*0270*/  IADD3.X R5, PT, PT, R12, R3, RZ, P1, P2 ;  /* 0x000000030c057210 */ /* 0x000fca0000fe44ff */
[----:B---3--:R1:W-:Y:S04]  /*0280*/  STG.E.U8 desc[UR8][R4.64+-0x3], R13 ;  /* 0xfffffd0d04007986 */ /* 0x0083e8000c101108 */
[----:B------:R-:W2:Y:S04]  /*0290*/  LDG.E.U8 R15, desc[UR8][R6.64] ;  /* 0x00000008060f7981 */ /* 0x000ea8000c1e1100 */
[----:B--2---:R1:W-:Y:S04]  /*02a0*/  STG.E.U8 desc[UR8][R4.64+-0x2], R15 ;  /* 0xfffffe0f04007986 */ /* 0x0043e8000c101108 */
[----:B------:R-:W2:Y:S04]  /*02b0*/  LDG.E.U8 R17, desc[UR8][R6.64+0x1] ;  /* 0x0000010806117981 */ /* 0x000ea8000c1e1100 */
[----:B--2---:R1:W-:Y:S04]  /*02c0*/  STG.E.U8 desc[UR8][R4.64+-0x1], R17 ;  /* 0xffffff1104007986 */ /* 0x0043e8000c101108 */
[----:B------:R-:W2:Y:S01]  /*02d0*/  LDG.E.U8 R19, desc[UR8][R6.64+0x2] ;  /* 0x0000020806137981 */ /* 0x000ea2000c1e1100 */
[----:B------:R-:W-:Y:S01]  /*02e0*/  VIADD R10, R10, 0x4 ;  /* 0x000000040a0a7836 */ /* 0x000fe20000000000 */
[----:B------:R-:W-:Y:S01]  /*02f0*/  IADD3 R12, P2, PT, R6, 0x4, RZ ;  /* 0x00000004060c7810 */ /* 0x000fe20007f5e0ff */
[----:B------:R-:W-:-:S03]  /*0300*/  VIADD R11, R11, 0x4 ;  /* 0x000000040b0b7836 */ /* 0x000fc60000000000 */
[----:B------:R-:W-:Y:S01]  /*0310*/  ISETP.NE.AND P1, PT, R10, RZ, PT ;  /* 0x000000ff0a00720c */ /* 0x000fe20003f25270 */
[----:B------:R-:W-:Y:S01]  /*0320*/  IMAD.X R21, RZ, RZ, R7, P2 ;  /* 0x000000ffff157224 */ /* 0x000fe200010e0607 */
[----:B--2---:R1:W-:Y:S11]  /*0330*/  STG.E.U8 desc[UR8][R4.64], R19 ;  /* 0x0000001304007986 */ /* 0x0043f6000c101108 */
[----:B------:R-:W-:Y:S05]  /*0340*/  @P1 BRA `(.L_x_2) ;  /* 0xfffffffc00b41947 */ /* 0x000fea000383ffff */
.L_x_1:
[----:B0-----:R-:W-:Y:S05]  /*0350*/  BSYNC.RECONVERGENT B0 ;  /* 0x0000000000007941 */ /* 0x001fea0003800200 */
.L_x_0:
[----:B------:R-:W-:Y:S05]  /*0360*/  @!P0 EXIT ;  /* 0x000000000000894d */ /* 0x000fea0003800000 */
[----:B------:R-:W0:Y:S01]  /*0370*/  LDCU.64 UR6, c[0x0][0x380] ;  /* 0x00007000ff0677ac */ /* 0x000e220008000a00 */
[C---:B------:R-:W-:Y:S01]  /*0380*/  IADD3 R0, PT, PT, R9.reuse, UR4, -R0 ;  /* 0x0000000409007c10 */ /* 0x040fe2000fffe800 */
[----:B------:R-:W-:Y:S01]  /*0390*/  IMAD.MOV R8, RZ, RZ, -R8 ;  /* 0x000000ffff087224 */ /* 0x000fe200078e0a08 */
[----:B------:R-:W2:Y:S01]  /*03a0*/  LDCU.64 UR10, c[0x0][0x388] ;  /* 0x00007100ff0a77ac */ /* 0x000ea20008000a00 */
[----:B0-----:R-:W-:-:S05]  /*03b0*/  IADD3 R2, P0, PT, R9, UR6, RZ ;  /* 0x0000000609027c10 */ /* 0x001fca000ff1e0ff */
[----:B--2---:R-:W-:-:S08]  /*03c0*/  IMAD.X R7, RZ, RZ, UR7, P0 ;  /* 0x00000007ff077e24 */ /* 0x004fd000080e06ff */
.L_x_3:
[----:B0-----:R-:W-:-:S06]  /*03d0*/  IMAD.MOV.U32 R3, RZ, RZ, R7 ;  /* 0x000000ffff037224 */ /* 0x001fcc00078e0007 */
[----:B------:R0:W2:Y:S01]  /*03e0*/  LDG.E.U8 R3, desc[UR8][R2.64] ;  /* 0x0000000802037981 */ /* 0x0000a2000c1e1100 */
[----:B-1----:R-:W-:Y:S01]  /*03f0*/  IADD3 R4, P0, PT, R0, UR10, RZ ;  /* 0x0000000a00047c10 */ /* 0x002fe2000ff1e0ff */
[----:B------:R-:W-:-:S03]  /*0400*/  VIADD R8, R8, 0x1 ;  /* 0x0000000108087836 */ /* 0x000fc60000000000 */
[C---:B------:R-:W-:Y:S01]  /*0410*/  LEA.HI.X.SX32 R5, R0.reuse, UR11, 0x1, P0 ;  /* 0x0000000b00057c11 */ /* 0x040fe200080f0eff */
[----:B------:R-:W-:Y:S01]  /*0420*/  VIADD R0, R0, 0x1 ;  /* 0x0000000100007836 */ /* 0x000fe20000000000 */
[----:B------:R-:W-:Y:S02]  /*0430*/  ISETP.NE.AND P0, PT, R8, RZ, PT ;  /* 0x000000ff0800720c */ /* 0x000fe40003f05270 */
[----:B0-----:R-:W-:-:S05]  /*0440*/  IADD3 R2, P1, PT, R2, 0x1, RZ ;  /* 0x0000000102027810 */ /* 0x001fca0007f3e0ff */
[----:B------:R-:W-:Y:S01]  /*0450*/  IMAD.X R7, RZ, RZ, R7, P1 ;  /* 0x000000ffff077224 */ /* 0x000fe200008e0607 */
[----:B--2---:R0:W-:Y:S05]  /*0460*/  STG.E.U8 desc[UR8][R4.64], R3 ;  /* 0x0000000304007986 */ /* 0x0041ea000c101108 */
[----:B------:R-:W-:Y:S05]  /*0470*/  @P0 BRA `(.L_x_3) ;  /* 0xfffffffc00d40947 */ /* 0x000fea000383ffff */
[----:B------:R-:W-:Y:S05]  /*0480*/  EXIT ;  /* 0x000000000000794d */ /* 0x000fea0003800000 */
.L_x_4:
[----:B------:R-:W-:-:S00]  /*0490*/  BRA `(.L_x_4) ;  /* 0xfffffffc00fc7947 */ /* 0x000fc0000383ffff */
[----:B------:R-:W-:-:S00]  /*04a0*/  NOP ;  /* 0x0000000000007918 */ /* 0x000fc00000000000 */
        /* <DEDUP_REMOVED lines=13> */
.L_x_5:


//--------------------- .nv.shared.reserved.0     --------------------------
	.section	.nv.shared.reserved.0,"aw",@nobits
	.weak		__nv_reservedSMEM_offset_0_alias
	.size		__nv_reservedSMEM_offset_0_alias, 0, 64
	.other		__nv_reservedSMEM_offset_0_alias,@"STO_CUDA_RESERVED_SHARED STV_DEFAULT"
__nv_reservedSMEM_offset_0_alias:
	.zero		0
	.zero		64


//--------------------- .nv.constant0._Z16copyStringKernelPKcPci --------------------------
	.section	.nv.constant0._Z16copyStringKernelPKcPci,"a",@progbits
	.sectionflags	@""
	.align	4
.nv.constant0._Z16copyStringKernelPKcPci:
	.zero		916


//--------------------- SYMBOLS --------------------------

	.type		.nv.reservedSmem.offset0,@object
	.size		.nv.reservedSmem.offset0,0x4
